//
// Generated by NVIDIA NVVM Compiler
//
// Compiler Build ID: CL-36424714
// Cuda compilation tools, release 13.0, V13.0.88
// Based on NVVM 20.0.0
//

.version 9.0
.target sm_100
.address_size 64

	// .globl	_Z12mandelKernelffffiiiPiiii

.visible .entry _Z12mandelKernelffffiiiPiiii(
	.param .f32 _Z12mandelKernelffffiiiPiiii_param_0,
	.param .f32 _Z12mandelKernelffffiiiPiiii_param_1,
	.param .f32 _Z12mandelKernelffffiiiPiiii_param_2,
	.param .f32 _Z12mandelKernelffffiiiPiiii_param_3,
	.param .u32 _Z12mandelKernelffffiiiPiiii_param_4,
	.param .u32 _Z12mandelKernelffffiiiPiiii_param_5,
	.param .u32 _Z12mandelKernelffffiiiPiiii_param_6,
	.param .u64 .ptr .align 1 _Z12mandelKernelffffiiiPiiii_param_7,
	.param .u32 _Z12mandelKernelffffiiiPiiii_param_8,
	.param .u32 _Z12mandelKernelffffiiiPiiii_param_9,
	.param .u32 _Z12mandelKernelffffiiiPiiii_param_10
)
{
	.reg .pred 	%p<38>;
	.reg .b32 	%r<71>;
	.reg .b32 	%f<20>;
	.reg .b64 	%rd<9>;

	ld.param.f32 	%f9, [_Z12mandelKernelffffiiiPiiii_param_0];
	ld.param.f32 	%f10, [_Z12mandelKernelffffiiiPiiii_param_1];
	ld.param.f32 	%f11, [_Z12mandelKernelffffiiiPiiii_param_2];
	ld.param.f32 	%f12, [_Z12mandelKernelffffiiiPiiii_param_3];
	ld.param.u32 	%r28, [_Z12mandelKernelffffiiiPiiii_param_4];
	ld.param.u32 	%r29, [_Z12mandelKernelffffiiiPiiii_param_5];
	ld.param.u32 	%r30, [_Z12mandelKernelffffiiiPiiii_param_6];
	ld.param.u64 	%rd4, [_Z12mandelKernelffffiiiPiiii_param_7];
	ld.param.u32 	%r31, [_Z12mandelKernelffffiiiPiiii_param_8];
	ld.param.u32 	%r32, [_Z12mandelKernelffffiiiPiiii_param_9];
	ld.param.u32 	%r33, [_Z12mandelKernelffffiiiPiiii_param_10];
	cvta.to.global.u64 	%rd1, %rd4;
	mov.u32 	%r34, %tid.x;
	mov.u32 	%r35, %ctaid.x;
	mov.u32 	%r36, %ntid.x;
	mad.lo.s32 	%r37, %r35, %r36, %r34;
	mul.lo.s32 	%r1, %r28, %r37;
	mov.u32 	%r38, %tid.y;
	mov.u32 	%r39, %ctaid.y;
	mov.u32 	%r40, %ntid.y;
	mad.lo.s32 	%r41, %r39, %r40, %r38;
	mul.lo.s32 	%r2, %r29, %r41;
	setp.lt.s32 	%p1, %r29, 1;
	@%p1 bra 	$L__BB0_34;
	setp.lt.s32 	%p2, %r28, 1;
	shr.s32 	%r3, %r30, 2;
	@%p2 bra 	$L__BB0_34;
	setp.lt.s32 	%p3, %r33, 1;
	@%p3 bra 	$L__BB0_12;
	neg.s32 	%r4, %r33;
	mov.b32 	%r63, 0;
$L__BB0_4:
	add.s32 	%r8, %r63, %r2;
	cvt.rn.f32.s32 	%f13, %r8;
	fma.rn.f32 	%f1, %f10, %f13, %f12;
	mul.lo.s32 	%r9, %r8, %r3;
	mov.b32 	%r64, 0;
$L__BB0_5:
	setp.ge.s32 	%p31, %r8, %r32;
	add.s32 	%r11, %r64, %r1;
	setp.ge.s32 	%p32, %r11, %r31;
	or.pred  	%p33, %p32, %p31;
	@%p33 bra 	$L__BB0_10;
	cvt.rn.f32.s32 	%f14, %r11;
	fma.rn.f32 	%f2, %f9, %f14, %f11;
	mov.b32 	%r66, 0;
	mov.u32 	%r65, %r4;
	mov.f32 	%f18, %f1;
	mov.f32 	%f19, %f2;
$L__BB0_7:
	mul.f32 	%f5, %f19, %f19;
	mul.f32 	%f6, %f18, %f18;
	add.f32 	%f15, %f5, %f6;
	setp.gt.f32 	%p34, %f15, 0f40800000;
	mov.u32 	%r67, %r66;
	@%p34 bra 	$L__BB0_9;
	sub.f32 	%f16, %f5, %f6;
	add.f32 	%f17, %f19, %f19;
	add.f32 	%f19, %f2, %f16;
	fma.rn.f32 	%f18, %f17, %f18, %f1;
	add.s32 	%r66, %r66, 1;
	add.s32 	%r65, %r65, 1;
	setp.eq.s32 	%p35, %r65, 0;
	mov.u32 	%r67, %r33;
	@%p35 bra 	$L__BB0_9;
	bra.uni 	$L__BB0_7;
$L__BB0_9:
	add.s32 	%r62, %r11, %r9;
	mul.wide.s32 	%rd7, %r62, 4;
	add.s64 	%rd8, %rd1, %rd7;
	st.global.u32 	[%rd8], %r67;
$L__BB0_10:
	add.s32 	%r64, %r64, 1;
	setp.eq.s32 	%p36, %r64, %r28;
	@%p36 bra 	$L__BB0_11;
	bra.uni 	$L__BB0_5;
$L__BB0_11:
	add.s32 	%r63, %r63, 1;
	setp.eq.s32 	%p37, %r63, %r29;
	@%p37 bra 	$L__BB0_34;
	bra.uni 	$L__BB0_4;
$L__BB0_12:
	and.b32  	%r5, %r28, 3;
	and.b32  	%r6, %r28, 2147483644;
	mov.b32 	%r68, 0;
$L__BB0_13:
	setp.lt.u32 	%p4, %r28, 4;
	add.s32 	%r20, %r68, %r2;
	mul.lo.s32 	%r21, %r20, %r3;
	mov.b32 	%r70, 0;
	@%p4 bra 	$L__BB0_24;
	mov.b32 	%r69, 0;
$L__BB0_15:
	setp.ge.s32 	%p5, %r20, %r32;
	add.s32 	%r23, %r69, %r1;
	setp.ge.s32 	%p6, %r23, %r31;
	or.pred  	%p7, %p6, %p5;
	add.s32 	%r45, %r23, %r21;
	mul.wide.s32 	%rd5, %r45, 4;
	add.s64 	%rd2, %rd1, %rd5;
	@%p7 bra 	$L__BB0_17;
	mov.b32 	%r46, 0;
	st.global.u32 	[%rd2], %r46;
$L__BB0_17:
	setp.ge.s32 	%p8, %r20, %r32;
	add.s32 	%r47, %r23, 1;
	setp.ge.s32 	%p9, %r47, %r31;
	or.pred  	%p10, %p9, %p8;
	@%p10 bra 	$L__BB0_19;
	mov.b32 	%r48, 0;
	st.global.u32 	[%rd2+4], %r48;
$L__BB0_19:
	setp.ge.s32 	%p11, %r20, %r32;
	add.s32 	%r49, %r23, 2;
	setp.ge.s32 	%p12, %r49, %r31;
	or.pred  	%p13, %p12, %p11;
	@%p13 bra 	$L__BB0_21;
	mov.b32 	%r50, 0;
	st.global.u32 	[%rd2+8], %r50;
$L__BB0_21:
	setp.ge.s32 	%p14, %r20, %r32;
	add.s32 	%r51, %r23, 3;
	setp.ge.s32 	%p15, %r51, %r31;
	or.pred  	%p16, %p15, %p14;
	@%p16 bra 	$L__BB0_23;
	mov.b32 	%r52, 0;
	st.global.u32 	[%rd2+12], %r52;
$L__BB0_23:
	add.s32 	%r69, %r69, 4;
	setp.ne.s32 	%p17, %r69, %r6;
	mov.u32 	%r70, %r6;
	@%p17 bra 	$L__BB0_15;
$L__BB0_24:
	setp.eq.s32 	%p18, %r5, 0;
	@%p18 bra 	$L__BB0_33;
	setp.ge.s32 	%p19, %r20, %r32;
	add.s32 	%r26, %r70, %r1;
	setp.ge.s32 	%p20, %r26, %r31;
	or.pred  	%p21, %p20, %p19;
	add.s32 	%r53, %r26, %r21;
	mul.wide.s32 	%rd6, %r53, 4;
	add.s64 	%rd3, %rd1, %rd6;
	@%p21 bra 	$L__BB0_27;
	mov.b32 	%r54, 0;
	st.global.u32 	[%rd3], %r54;
$L__BB0_27:
	setp.eq.s32 	%p22, %r5, 1;
	@%p22 bra 	$L__BB0_33;
	setp.ge.s32 	%p23, %r20, %r32;
	add.s32 	%r55, %r26, 1;
	setp.ge.s32 	%p24, %r55, %r31;
	or.pred  	%p25, %p24, %p23;
	@%p25 bra 	$L__BB0_30;
	mov.b32 	%r56, 0;
	st.global.u32 	[%rd3+4], %r56;
$L__BB0_30:
	setp.eq.s32 	%p26, %r5, 2;
	@%p26 bra 	$L__BB0_33;
	setp.ge.s32 	%p27, %r20, %r32;
	add.s32 	%r57, %r26, 2;
	setp.ge.s32 	%p28, %r57, %r31;
	or.pred  	%p29, %p28, %p27;
	@%p29 bra 	$L__BB0_33;
	mov.b32 	%r58, 0;
	st.global.u32 	[%rd3+8], %r58;
$L__BB0_33:
	add.s32 	%r68, %r68, 1;
	setp.ne.s32 	%p30, %r68, %r29;
	@%p30 bra 	$L__BB0_13;
$L__BB0_34:
	ret;

}


// ===== COMPILED SASS (sm_100) =====

	.target	sm_100

	.elftype	@"ET_EXEC"


//--------------------- .note.nv.tkinfo           --------------------------
	.section	.note.nv.tkinfo,"",@"SHT_NOTE"
	.sectionflags	@"SHF_NOTE_NV_TKINFO"
	.tkinfo
        /*0018*/ 	.word	0x00000002
        /*0030*/ 	.string	""
        /*0030*/ 	.string	"ptxas"
        /*0030*/ 	.string	"Cuda compilation tools, release 13.0, V13.0.88"
        /*0030*/ 	.string	"Build cuda_13.0.r13.0/compiler.36424714_0"
        /*0030*/ 	.string	"-arch sm_100 -m 64 "



//--------------------- .note.nv.cuinfo           --------------------------
	.section	.note.nv.cuinfo,"",@"SHT_NOTE"
	.sectionflags	@"SHF_NOTE_NV_CUINFO"
        /*0018*/ 	.short	0x0002
        /*001a*/ 	.short	0x0064
        /*001c*/ 	.short	0x0082
	.zero		2


//--------------------- .nv.info                  --------------------------
	.section	.nv.info,"",@"SHT_CUDA_INFO"
	.align	4


	//----- nvinfo : EIATTR_REGCOUNT
	.align		4
        /*0000*/ 	.byte	0x04, 0x2f
        /*0002*/ 	.short	(.L_1 - .L_0)
	.align		4
.L_0:
        /*0004*/ 	.word	index@(_Z12mandelKernelffffiiiPiiii)
        /*0008*/ 	.word	0x00000012


	//----- nvinfo : EIATTR_FRAME_SIZE
	.align		4
.L_1:
        /*000c*/ 	.byte	0x04, 0x11
        /*000e*/ 	.short	(.L_3 - .L_2)
	.align		4
.L_2:
        /*0010*/ 	.word	index@(_Z12mandelKernelffffiiiPiiii)
        /*0014*/ 	.word	0x00000000


	//----- nvinfo : EIATTR_MIN_STACK_SIZE
	.align		4
.L_3:
        /*0018*/ 	.byte	0x04, 0x12
        /*001a*/ 	.short	(.L_5 - .L_4)
	.align		4
.L_4:
        /*001c*/ 	.word	index@(_Z12mandelKernelffffiiiPiiii)
        /*0020*/ 	.word	0x00000000
.L_5:


//--------------------- .nv.compat                --------------------------
	.section	.nv.compat,"",@"SHT_CUDA_COMPAT_INFO"
	.align	4
        /*0000*/ 	.byte	0x02, 0x09, 0x00, 0x00, 0x02, 0x02, 0x01, 0x00, 0x02, 0x05, 0x05, 0x00, 0x03, 0x07, 0x01, 0x01
        /*0010*/ 	.byte	0x02, 0x03, 0x00, 0x00, 0x02, 0x06, 0x01, 0x00, 0x04, 0x0b, 0x08, 0x00, 0x01, 0x00, 0x00, 0x00
        /*0020*/ 	.byte	0x00, 0x00, 0x00, 0x00


//--------------------- .nv.info._Z12mandelKernelffffiiiPiiii --------------------------
	.section	.nv.info._Z12mandelKernelffffiiiPiiii,"",@"SHT_CUDA_INFO"
	.sectionflags	@""
	.align	4


	//----- nvinfo : EIATTR_CUDA_API_VERSION
	.align		4
        /*0000*/ 	.byte	0x04, 0x37
        /*0002*/ 	.short	(.L_7 - .L_6)
.L_6:
        /*0004*/ 	.word	0x00000082


	//----- nvinfo : EIATTR_KPARAM_INFO
	.align		4
.L_7:
        /*0008*/ 	.byte	0x04, 0x17
        /*000a*/ 	.short	(.L_9 - .L_8)
.L_8:
        /*000c*/ 	.word	0x00000000
        /*0010*/ 	.short	0x000a
        /*0012*/ 	.short	0x0030
        /*0014*/ 	.byte	0x00, 0xf0, 0x11, 0x00


	//----- nvinfo : EIATTR_KPARAM_INFO
	.align		4
.L_9:
        /*0018*/ 	.byte	0x04, 0x17
        /*001a*/ 	.short	(.L_11 - .L_10)
.L_10:
        /*001c*/ 	.word	0x00000000
        /*0020*/ 	.short	0x0009
        /*0022*/ 	.short	0x002c
        /*0024*/ 	.byte	0x00, 0xf0, 0x11, 0x00


	//----- nvinfo : EIATTR_KPARAM_INFO
	.align		4
.L_11:
        /*0028*/ 	.byte	0x04, 0x17
        /*002a*/ 	.short	(.L_13 - .L_12)
.L_12:
        /*002c*/ 	.word	0x00000000
        /*0030*/ 	.short	0x0008
        /*0032*/ 	.short	0x0028
        /*0034*/ 	.byte	0x00, 0xf0, 0x11, 0x00


	//----- nvinfo : EIATTR_KPARAM_INFO
	.align		4
.L_13:
        /*0038*/ 	.byte	0x04, 0x17
        /*003a*/ 	.short	(.L_15 - .L_14)
.L_14:
        /*003c*/ 	.word	0x00000000
        /*0040*/ 	.short	0x0007
        /*0042*/ 	.short	0x0020
        /*0044*/ 	.byte	0x00, 0xf5, 0x21, 0x00


	//----- nvinfo : EIATTR_KPARAM_INFO
	.align		4
.L_15:
        /*0048*/ 	.byte	0x04, 0x17
        /*004a*/ 	.short	(.L_17 - .L_16)
.L_16:
        /*004c*/ 	.word	0x00000000
        /*0050*/ 	.short	0x0006
        /*0052*/ 	.short	0x0018
        /*0054*/ 	.byte	0x00, 0xf0, 0x11, 0x00


	//----- nvinfo : EIATTR_KPARAM_INFO
	.align		4
.L_17:
        /*0058*/ 	.byte	0x04, 0x17
        /*005a*/ 	.short	(.L_19 - .L_18)
.L_18:
        /*005c*/ 	.word	0x00000000
        /*0060*/ 	.short	0x0005
        /*0062*/ 	.short	0x0014
        /*0064*/ 	.byte	0x00, 0xf0, 0x11, 0x00


	//----- nvinfo : EIATTR_KPARAM_INFO
	.align		4
.L_19:
        /*0068*/ 	.byte	0x04, 0x17
        /*006a*/ 	.short	(.L_21 - .L_20)
.L_20:
        /*006c*/ 	.word	0x00000000
        /*0070*/ 	.short	0x0004
        /*0072*/ 	.short	0x0010
        /*0074*/ 	.byte	0x00, 0xf0, 0x11, 0x00


	//----- nvinfo : EIATTR_KPARAM_INFO
	.align		4
.L_21:
        /*0078*/ 	.byte	0x04, 0x17
        /*007a*/ 	.short	(.L_23 - .L_22)
.L_22:
        /*007c*/ 	.word	0x00000000
        /*0080*/ 	.short	0x0003
        /*0082*/ 	.short	0x000c
        /*0084*/ 	.byte	0x00, 0xf0, 0x11, 0x00


	//----- nvinfo : EIATTR_KPARAM_INFO
	.align		4
.L_23:
        /*0088*/ 	.byte	0x04, 0x17
        /*008a*/ 	.short	(.L_25 - .L_24)
.L_24:
        /*008c*/ 	.word	0x00000000
        /*0090*/ 	.short	0x0002
        /*0092*/ 	.short	0x0008
        /*0094*/ 	.byte	0x00, 0xf0, 0x11, 0x00


	//----- nvinfo : EIATTR_KPARAM_INFO
	.align		4
.L_25:
        /*0098*/ 	.byte	0x04, 0x17
        /*009a*/ 	.short	(.L_27 - .L_26)
.L_26:
        /*009c*/ 	.word	0x00000000
        /*00a0*/ 	.short	0x0001
        /*00a2*/ 	.short	0x0004
        /*00a4*/ 	.byte	0x00, 0xf0, 0x11, 0x00


	//----- nvinfo : EIATTR_KPARAM_INFO
	.align		4
.L_27:
        /*00a8*/ 	.byte	0x04, 0x17
        /*00aa*/ 	.short	(.L_29 - .L_28)
.L_28:
        /*00ac*/ 	.word	0x00000000
        /*00b0*/ 	.short	0x0000
        /*00b2*/ 	.short	0x0000
        /*00b4*/ 	.byte	0x00, 0xf0, 0x11, 0x00


	//----- nvinfo : EIATTR_SPARSE_MMA_MASK
	.align		4
.L_29:
        /*00b8*/ 	.byte	0x03, 0x50
        /*00ba*/ 	.short	0x0000


	//----- nvinfo : EIATTR_MAXREG_COUNT
	.align		4
        /*00bc*/ 	.byte	0x03, 0x1b
        /*00be*/ 	.short	0x00ff


	//----- nvinfo : EIATTR_MERCURY_ISA_VERSION
	.align		4
        /*00c0*/ 	.byte	0x03, 0x5f
        /*00c2*/ 	.short	0x0101


	//----- nvinfo : EIATTR_VRC_CTA_INIT_COUNT
	.align		4
        /*00c4*/ 	.byte	0x02, 0x4a
	.zero		1
	.zero		1


	//----- nvinfo : EIATTR_EXIT_INSTR_OFFSETS
	.align		4
        /*00c8*/ 	.byte	0x04, 0x1c
        /*00ca*/ 	.short	(.L_31 - .L_30)


	//   ....[0]....
.L_30:
        /*00cc*/ 	.word	0x00000050


	//   ....[1]....
        /*00d0*/ 	.word	0x000000a0


	//   ....[2]....
        /*00d4*/ 	.word	0x00000530


	//   ....[3]....
        /*00d8*/ 	.word	0x000008f0


	//----- nvinfo : EIATTR_CRS_STACK_SIZE
	.align		4
.L_31:
        /*00dc*/ 	.byte	0x04, 0x1e
        /*00de*/ 	.short	(.L_33 - .L_32)
.L_32:
        /*00e0*/ 	.word	0x00000000


	//----- nvinfo : EIATTR_CBANK_PARAM_SIZE
	.align		4
.L_33:
        /*00e4*/ 	.byte	0x03, 0x19
        /*00e6*/ 	.short	0x0034


	//----- nvinfo : EIATTR_PARAM_CBANK
	.align		4
        /*00e8*/ 	.byte	0x04, 0x0a
        /*00ea*/ 	.short	(.L_35 - .L_34)
	.align		4
.L_34:
        /*00ec*/ 	.word	index@(.nv.constant0._Z12mandelKernelffffiiiPiiii)
        /*00f0*/ 	.short	0x0380
        /*00f2*/ 	.short	0x0034


	//----- nvinfo : EIATTR_SW_WAR
	.align		4
.L_35:
        /*00f4*/ 	.byte	0x04, 0x36
        /*00f6*/ 	.short	(.L_37 - .L_36)
.L_36:
        /*00f8*/ 	.word	0x00000008
.L_37:


//--------------------- .nv.callgraph             --------------------------
	.section	.nv.callgraph,"",@"SHT_CUDA_CALLGRAPH"
	.align	4
	.sectionentsize	8
	.align		4
        /*0000*/ 	.word	0x00000000
	.align		4
        /*0004*/ 	.word	0xffffffff
	.align		4
        /*0008*/ 	.word	0x00000000
	.align		4
        /*000c*/ 	.word	0xfffffffe
	.align		4
        /*0010*/ 	.word	0x00000000
	.align		4
        /*0014*/ 	.word	0xfffffffd
	.align		4
        /*0018*/ 	.word	0x00000000
	.align		4
        /*001c*/ 	.word	0xfffffffc


//--------------------- .text._Z12mandelKernelffffiiiPiiii --------------------------
	.section	.text._Z12mandelKernelffffiiiPiiii,"ax",@progbits
	.align	128
        .global         _Z12mandelKernelffffiiiPiiii
        .type           _Z12mandelKernelffffiiiPiiii,@function
        .size           _Z12mandelKernelffffiiiPiiii,(.L_x_13 - _Z12mandelKernelffffiiiPiiii)
        .other          _Z12mandelKernelffffiiiPiiii,@"STO_CUDA_ENTRY STV_DEFAULT"
_Z12mandelKernelffffiiiPiiii:
.text._Z12mandelKernelffffiiiPiiii:
[----:B------:R-:W-:Y:S08]  /*0000*/  LDC R1, c[0x0][0x37c] ;  /* 0x0000df00ff017b82 */ /* 0x000ff00000000800 */
[----:B------:R-:W0:Y:S08]  /*0010*/  LDC R0, c[0x0][0x394] ;  /* 0x0000e500ff007b82 */ /* 0x000e300000000800 */
[----:B------:R-:W1:Y:S08]  /*0020*/  S2UR UR5, SR_CTAID.X ;  /* 0x00000000000579c3 */ /* 0x000e700000002500 */
[----:B------:R-:W2:Y:S01]  /*0030*/  S2UR UR6, SR_CTAID.Y ;  /* 0x00000000000679c3 */ /* 0x000ea20000002600 */
[----:B0-----:R-:W-:-:S13]  /*0040*/  ISETP.GE.AND P0, PT, R0, 0x1, PT ;  /* 0x000000010000780c */ /* 0x001fda0003f06270 */
[----:B-12---:R-:W-:Y:S05]  /*0050*/  @!P0 EXIT ;  /* 0x000000000000894d */ /* 0x006fea0003800000 */
[----:B------:R-:W0:Y:S01]  /*0060*/  LDC R4, c[0x0][0x390] ;  /* 0x0000e400ff047b82 */ /* 0x000e220000000800 */
[----:B------:R-:W1:Y:S01]  /*0070*/  S2R R3, SR_TID.X ;  /* 0x0000000000037919 */ /* 0x000e620000002100 */
[----:B------:R-:W2:Y:S01]  /*0080*/  S2R R2, SR_TID.Y ;  /* 0x0000000000027919 */ /* 0x000ea20000002200 */
[----:B0-----:R-:W-:-:S13]  /*0090*/  ISETP.GE.AND P0, PT, R4, 0x1, PT ;  /* 0x000000010400780c */ /* 0x001fda0003f06270 */
[----:B-12---:R-:W-:Y:S05]  /*00a0*/  @!P0 EXIT ;  /* 0x000000000000894d */ /* 0x006fea0003800000 */
[----:B------:R-:W0:Y:S01]  /*00b0*/  LDCU UR4, c[0x0][0x3b0] ;  /* 0x00007600ff0477ac */ /* 0x000e220008000800 */
[----:B------:R-:W1:Y:S01]  /*00c0*/  LDC R0, c[0x0][0x360] ;  /* 0x0000d800ff007b82 */ /* 0x000e620000000800 */
[----:B------:R-:W2:Y:S01]  /*00d0*/  LDCU UR7, c[0x0][0x398] ;  /* 0x00007300ff0777ac */ /* 0x000ea20008000800 */
[----:B------:R-:W3:Y:S06]  /*00e0*/  LDCU.64 UR10, c[0x0][0x358] ;  /* 0x00006b00ff0a77ac */ /* 0x000eec0008000a00 */
[----:B------:R-:W4:Y:S01]  /*00f0*/  LDC R5, c[0x0][0x364] ;  /* 0x0000d900ff057b82 */ /* 0x000f220000000800 */
[----:B0-----:R-:W-:-:S02]  /*0100*/  UISETP.GE.AND UP0, UPT, UR4, 0x1, UPT ;  /* 0x000000010400788c */ /* 0x001fc4000bf06270 */
[----:B--2---:R-:W-:Y:S01]  /*0110*/  USHF.R.S32.HI UR7, URZ, 0x2, UR7 ;  /* 0x00000002ff077899 */ /* 0x004fe20008011407 */
[----:B-1----:R-:W-:Y:S02]  /*0120*/  IMAD R3, R0, UR5, R3 ;  /* 0x0000000500037c24 */ /* 0x002fe4000f8e0203 */
[----:B----4-:R-:W-:-:S04]  /*0130*/  IMAD R0, R5, UR6, R2 ;  /* 0x0000000605007c24 */ /* 0x010fc8000f8e0202 */
[----:B---3--:R-:W-:Y:S05]  /*0140*/  BRA.U !UP0, `(.L_x_0) ;  /* 0x0000000508047547 */ /* 0x008fea000b800000 */
[----:B------:R-:W-:-:S03]  /*0150*/  UIADD3 UR8, UPT, UPT, -UR4, URZ, URZ ;  /* 0x000000ff04087290 */ /* 0x000fc6000fffe1ff */
[----:B------:R-:W-:-:S09]  /*0160*/  UMOV UR4, URZ ;  /* 0x000000ff00047c82 */ /* 0x000fd20008000000 */
.L_x_7:
[----:B0-----:R-:W0:Y:S01]  /*0170*/  LDC R5, c[0x0][0x394] ;  /* 0x0000e500ff057b82 */ /* 0x001e220000000800 */
[----:B------:R-:W1:Y:S07]  /*0180*/  LDCU UR5, c[0x0][0x384] ;  /* 0x00007080ff0577ac */ /* 0x000e6e0008000800 */
[----:B------:R-:W1:Y:S01]  /*0190*/  LDC R6, c[0x0][0x38c] ;  /* 0x0000e300ff067b82 */ /* 0x000e620000000800 */
[----:B0-----:R-:W-:-:S04]  /*01a0*/  IMAD R4, R0, R5, UR4 ;  /* 0x0000000400047e24 */ /* 0x001fc8000f8e0205 */
[----:B------:R-:W-:Y:S01]  /*01b0*/  IMAD R2, R4, UR7, RZ ;  /* 0x0000000704027c24 */ /* 0x000fe2000f8e02ff */
[----:B------:R-:W-:-:S05]  /*01c0*/  I2FP.F32.S32 R5, R4 ;  /* 0x0000000400057245 */ /* 0x000fca0000201400 */
[----:B-1----:R-:W-:Y:S01]  /*01d0*/  FFMA R5, R5, UR5, R6 ;  /* 0x0000000505057c23 */ /* 0x002fe20008000006 */
[----:B------:R-:W-:-:S06]  /*01e0*/  UMOV UR5, URZ ;  /* 0x000000ff00057c82 */ /* 0x000fcc0008000000 */
.L_x_6:
[----:B0-----:R-:W0:Y:S01]  /*01f0*/  LDC R6, c[0x0][0x390] ;  /* 0x0000e400ff067b82 */ /* 0x001e220000000800 */
[----:B------:R-:W1:Y:S01]  /*0200*/  LDCU.64 UR12, c[0x0][0x3a8] ;  /* 0x00007500ff0c77ac */ /* 0x000e620008000a00 */
[----:B------:R-:W-:Y:S01]  /*0210*/  BSSY.RECONVERGENT B0, `(.L_x_1) ;  /* 0x000002d000007945 */ /* 0x000fe20003800200 */
[----:B-1----:R-:W-:Y:S01]  /*0220*/  ISETP.GE.AND P0, PT, R4, UR13, PT ;  /* 0x0000000d04007c0c */ /* 0x002fe2000bf06270 */
[----:B0-----:R-:W-:Y:S01]  /*0230*/  IMAD R13, R3, R6, UR5 ;  /* 0x00000005030d7e24 */ /* 0x001fe2000f8e0206 */
[----:B------:R-:W-:-:S04]  /*0240*/  UIADD3 UR5, UPT, UPT, UR5, 0x1, URZ ;  /* 0x0000000105057890 */ /* 0x000fc8000fffe0ff */
[----:B------:R-:W-:Y:S02]  /*0250*/  ISETP.GE.OR P0, PT, R13, UR12, P0 ;  /* 0x0000000c0d007c0c */ /* 0x000fe40008706670 */
[----:B------:R-:W-:-:S11]  /*0260*/  ISETP.NE.AND P1, PT, R6, UR5, PT ;  /* 0x0000000506007c0c */ /* 0x000fd6000bf25270 */
[----:B------:R-:W-:Y:S05]  /*0270*/  @P0 BRA `(.L_x_2) ;  /* 0x0000000000980947 */ /* 0x000fea0003800000 */
[----:B------:R-:W0:Y:S01]  /*0280*/  LDC R7, c[0x0][0x388] ;  /* 0x0000e200ff077b82 */ /* 0x000e220000000800 */
[----:B------:R-:W0:Y:S01]  /*0290*/  LDCU UR6, c[0x0][0x380] ;  /* 0x00007000ff0677ac */ /* 0x000e220008000800 */
[----:B------:R-:W-:Y:S01]  /*02a0*/  I2FP.F32.S32 R6, R13 ;  /* 0x0000000d00067245 */ /* 0x000fe20000201400 */
[----:B------:R-:W-:Y:S01]  /*02b0*/  BSSY.RECONVERGENT B1, `(.L_x_3) ;  /* 0x000001e000017945 */ /* 0x000fe20003800200 */
[----:B------:R-:W-:-:S03]  /*02c0*/  IMAD.MOV.U32 R9, RZ, RZ, RZ ;  /* 0x000000ffff097224 */ /* 0x000fc600078e00ff */
[----:B0-----:R-:W-:Y:S01]  /*02d0*/  FFMA R15, R6, UR6, R7 ;  /* 0x00000006060f7c23 */ /* 0x001fe20008000007 */
[----:B------:R-:W-:-:S03]  /*02e0*/  FMUL R7, R5, R5 ;  /* 0x0000000505077220 */ /* 0x000fc60000400000 */
[----:B------:R-:W-:-:S04]  /*02f0*/  FMUL R6, R15, R15 ;  /* 0x0000000f0f067220 */ /* 0x000fc80000400000 */
[----:B------:R-:W-:-:S05]  /*0300*/  FADD R8, R6, R7 ;  /* 0x0000000706087221 */ /* 0x000fca0000000000 */
[----:B------:R-:W-:-:S13]  /*0310*/  FSETP.GT.AND P0, PT, R8, 4, PT ;  /* 0x408000000800780b */ /* 0x000fda0003f04000 */
[----:B------:R-:W-:Y:S05]  /*0320*/  @P0 BRA `(.L_x_4) ;  /* 0x0000000000580947 */ /* 0x000fea0003800000 */
[----:B------:R-:W0:Y:S01]  /*0330*/  LDC R14, c[0x0][0x3b0] ;  /* 0x0000ec00ff0e7b82 */ /* 0x000e220000000800 */
[----:B------:R-:W-:Y:S01]  /*0340*/  IMAD.MOV.U32 R10, RZ, RZ, R6 ;  /* 0x000000ffff0a7224 */ /* 0x000fe200078e0006 */
[----:B------:R-:W-:Y:S01]  /*0350*/  MOV R11, R7 ;  /* 0x00000007000b7202 */ /* 0x000fe20000000f00 */
[----:B------:R-:W-:Y:S01]  /*0360*/  IMAD.MOV.U32 R6, RZ, RZ, RZ ;  /* 0x000000ffff067224 */ /* 0x000fe200078e00ff */
[----:B------:R-:W-:Y:S01]  /*0370*/  MOV R8, R5 ;  /* 0x0000000500087202 */ /* 0x000fe20000000f00 */
[----:B------:R-:W-:Y:S02]  /*0380*/  IMAD.U32 R7, RZ, RZ, UR8 ;  /* 0x00000008ff077e24 */ /* 0x000fe4000f8e00ff */
[----:B------:R-:W-:-:S07]  /*0390*/  IMAD.MOV.U32 R9, RZ, RZ, R15 ;  /* 0x000000ffff097224 */ /* 0x000fce00078e000f */
.L_x_5:
[----:B------:R-:W-:Y:S02]  /*03a0*/  VIADD R7, R7, 0x1 ;  /* 0x0000000107077836 */ /* 0x000fe40000000000 */
[----:B------:R-:W-:Y:S01]  /*03b0*/  FADD R12, R9, R9 ;  /* 0x00000009090c7221 */ /* 0x000fe20000000000 */
[----:B------:R-:W-:Y:S01]  /*03c0*/  FADD R10, -R11, R10 ;  /* 0x0000000a0b0a7221 */ /* 0x000fe20000000100 */
[----:B0-----:R-:W-:Y:S02]  /*03d0*/  MOV R9, R14 ;  /* 0x0000000e00097202 */ /* 0x001fe40000000f00 */
[----:B------:R-:W-:Y:S01]  /*03e0*/  ISETP.NE.AND P0, PT, R7, RZ, PT ;  /* 0x000000ff0700720c */ /* 0x000fe20003f05270 */
[----:B------:R-:W-:-:S12]  /*03f0*/  FFMA R8, R12, R8, R5 ;  /* 0x000000080c087223 */ /* 0x000fd80000000005 */
[----:B------:R-:W-:Y:S05]  /*0400*/  @!P0 BRA `(.L_x_4) ;  /* 0x0000000000208947 */ /* 0x000fea0003800000 */
[----:B------:R-:W-:Y:S01]  /*0410*/  FADD R9, R15, R10 ;  /* 0x0000000a0f097221 */ /* 0x000fe20000000000 */
[----:B------:R-:W-:Y:S01]  /*0420*/  FMUL R11, R8, R8 ;  /* 0x00000008080b7220 */ /* 0x000fe20000400000 */
[----:B------:R-:W-:Y:S02]  /*0430*/  VIADD R6, R6, 0x1 ;  /* 0x0000000106067836 */ /* 0x000fe40000000000 */
[----:B------:R-:W-:-:S04]  /*0440*/  FMUL R10, R9, R9 ;  /* 0x00000009090a7220 */ /* 0x000fc80000400000 */
[----:B------:R-:W-:-:S05]  /*0450*/  FADD R12, R10, R11 ;  /* 0x0000000b0a0c7221 */ /* 0x000fca0000000000 */
[----:B------:R-:W-:-:S13]  /*0460*/  FSETP.GT.AND P0, PT, R12, 4, PT ;  /* 0x408000000c00780b */ /* 0x000fda0003f04000 */
[----:B------:R-:W-:Y:S05]  /*0470*/  @!P0 BRA `(.L_x_5) ;  /* 0xfffffffc00c88947 */ /* 0x000fea000383ffff */
[----:B------:R-:W-:-:S07]  /*0480*/  MOV R9, R6 ;  /* 0x0000000600097202 */ /* 0x000fce0000000f00 */
.L_x_4:
[----:B------:R-:W-:Y:S05]  /*0490*/  BSYNC.RECONVERGENT B1 ;  /* 0x0000000000017941 */ /* 0x000fea0003800200 */
.L_x_3:
[----:B------:R-:W0:Y:S01]  /*04a0*/  LDC.64 R6, c[0x0][0x3a0] ;  /* 0x0000e800ff067b82 */ /* 0x000e220000000a00 */
[----:B------:R-:W-:-:S04]  /*04b0*/  IMAD.IADD R11, R2, 0x1, R13 ;  /* 0x00000001020b7824 */ /* 0x000fc800078e020d */
[----:B0-----:R-:W-:-:S05]  /*04c0*/  IMAD.WIDE R6, R11, 0x4, R6 ;  /* 0x000000040b067825 */ /* 0x001fca00078e0206 */
[----:B------:R0:W-:Y:S02]  /*04d0*/  STG.E desc[UR10][R6.64], R9 ;  /* 0x0000000906007986 */ /* 0x0001e4000c10190a */
.L_x_2:
[----:B------:R-:W-:Y:S05]  /*04e0*/  BSYNC.RECONVERGENT B0 ;  /* 0x0000000000007941 */ /* 0x000fea0003800200 */
.L_x_1:
[----:B------:R-:W-:Y:S05]  /*04f0*/  @P1 BRA `(.L_x_6) ;  /* 0xfffffffc003c1947 */ /* 0x000fea000383ffff */
[----:B------:R-:W1:Y:S01]  /*0500*/  LDC R2, c[0x0][0x394] ;  /* 0x0000e500ff027b82 */ /* 0x000e620000000800 */
[----:B------:R-:W-:-:S06]  /*0510*/  UIADD3 UR6, UPT, UPT, UR4, 0x1, URZ ;  /* 0x0000000104067890 */ /* 0x000fcc000fffe0ff */
[----:B-1----:R-:W-:-:S13]  /*0520*/  ISETP.NE.AND P0, PT, R2, UR6, PT ;  /* 0x0000000602007c0c */ /* 0x002fda000bf05270 */
[----:B------:R-:W-:Y:S05]  /*0530*/  @!P0 EXIT ;  /* 0x000000000000894d */ /* 0x000fea0003800000 */
[----:B------:R-:W-:Y:S01]  /*0540*/  UMOV UR4, UR6 ;  /* 0x0000000600047c82 */ /* 0x000fe20008000000 */
[----:B------:R-:W-:Y:S05]  /*0550*/  BRA `(.L_x_7) ;  /* 0xfffffffc00047947 */ /* 0x000fea000383ffff */
.L_x_0:
[C---:B------:R-:W-:Y:S01]  /*0560*/  LOP3.LUT R11, R4.reuse, 0x3, RZ, 0xc0, !PT ;  /* 0x00000003040b7812 */ /* 0x040fe200078ec0ff */
[----:B------:R-:W-:Y:S01]  /*0570*/  UMOV UR4, URZ ;  /* 0x000000ff00047c82 */ /* 0x000fe20008000000 */
[----:B------:R-:W-:-:S07]  /*0580*/  LOP3.LUT R2, R4, 0x7ffffffc, RZ, 0xc0, !PT ;  /* 0x7ffffffc04027812 */ /* 0x000fce00078ec0ff */
.L_x_11:
[----:B0-----:R-:W0:Y:S02]  /*0590*/  LDC.64 R4, c[0x0][0x390] ;  /* 0x0000e400ff047b82 */ /* 0x001e240000000a00 */
[----:B0-----:R-:W-:Y:S01]  /*05a0*/  ISETP.GE.U32.AND P0, PT, R4, 0x4, PT ;  /* 0x000000040400780c */ /* 0x001fe20003f06070 */
[----:B------:R-:W-:Y:S01]  /*05b0*/  IMAD R13, R0, R5, UR4 ;  /* 0x00000004000d7e24 */ /* 0x000fe2000f8e0205 */
[----:B------:R-:W-:-:S03]  /*05c0*/  UIADD3 UR4, UPT, UPT, UR4, 0x1, URZ ;  /* 0x0000000104047890 */ /* 0x000fc6000fffe0ff */
[----:B------:R-:W-:-:S03]  /*05d0*/  IMAD R10, R13, UR7, RZ ;  /* 0x000000070d0a7c24 */ /* 0x000fc6000f8e02ff */
[----:B------:R-:W-:Y:S01]  /*05e0*/  ISETP.NE.AND P2, PT, R5, UR4, PT ;  /* 0x0000000405007c0c */ /* 0x000fe2000bf45270 */
[----:B------:R-:W-:-:S04]  /*05f0*/  HFMA2 R5, -RZ, RZ, 0, 0 ;  /* 0x00000000ff057431 */ /* 0x000fc800000001ff */
[----:B------:R-:W-:Y:S08]  /*0600*/  @!P0 BRA `(.L_x_8) ;  /* 0x0000000000688947 */ /* 0x000ff00003800000 */
[----:B------:R-:W0:Y:S01]  /*0610*/  LDC R4, c[0x0][0x390] ;  /* 0x0000e400ff047b82 */ /* 0x000e220000000800 */
[----:B------:R-:W1:Y:S01]  /*0620*/  LDCU UR8, c[0x0][0x3ac] ;  /* 0x00007580ff0877ac */ /* 0x000e620008000800 */
[----:B------:R-:W2:Y:S06]  /*0630*/  LDCU UR5, c[0x0][0x3ac] ;  /* 0x00007580ff0577ac */ /* 0x000eac0008000800 */
[----:B------:R-:W3:Y:S01]  /*0640*/  LDC.64 R6, c[0x0][0x3a0] ;  /* 0x0000e800ff067b82 */ /* 0x000ee20000000a00 */
[----:B------:R-:W4:Y:S01]  /*0650*/  LDCU UR6, c[0x0][0x3a8] ;  /* 0x00007500ff0677ac */ /* 0x000f220008000800 */
[----:B-1----:R-:W-:-:S02]  /*0660*/  ISETP.GE.AND P1, PT, R13, UR8, PT ;  /* 0x000000080d007c0c */ /* 0x002fc4000bf26270 */
[----:B--2---:R-:W-:Y:S01]  /*0670*/  ISETP.GE.AND P0, PT, R13, UR5, PT ;  /* 0x000000050d007c0c */ /* 0x004fe2000bf06270 */
[----:B------:R-:W-:-:S12]  /*0680*/  UMOV UR5, URZ ;  /* 0x000000ff00057c82 */ /* 0x000fd80008000000 */
.L_x_9:
[----:B0-----:R-:W-:Y:S01]  /*0690*/  IMAD R9, R3, R4, UR5 ;  /* 0x0000000503097e24 */ /* 0x001fe2000f8e0204 */
[----:B------:R-:W-:-:S03]  /*06a0*/  UIADD3 UR5, UPT, UPT, UR5, 0x4, URZ ;  /* 0x0000000405057890 */ /* 0x000fc6000fffe0ff */
[C---:B------:R-:W-:Y:S01]  /*06b0*/  VIADD R5, R9.reuse, 0x1 ;  /* 0x0000000109057836 */ /* 0x040fe20000000000 */
[C---:B------:R-:W-:Y:S01]  /*06c0*/  IADD3 R8, PT, PT, R9.reuse, 0x2, RZ ;  /* 0x0000000209087810 */ /* 0x040fe20007ffe0ff */
[C---:B------:R-:W-:Y:S01]  /*06d0*/  VIADD R12, R9.reuse, 0x3 ;  /* 0x00000003090c7836 */ /* 0x040fe20000000000 */
[----:B----4-:R-:W-:Y:S02]  /*06e0*/  ISETP.GE.OR P3, PT, R9, UR6, P0 ;  /* 0x0000000609007c0c */ /* 0x010fe40008766670 */
[----:B------:R-:W-:Y:S02]  /*06f0*/  ISETP.GE.OR P4, PT, R5, UR6, P1 ;  /* 0x0000000605007c0c */ /* 0x000fe40008f86670 */
[----:B------:R-:W-:Y:S02]  /*0700*/  ISETP.GE.OR P5, PT, R8, UR6, P1 ;  /* 0x0000000608007c0c */ /* 0x000fe40008fa6670 */
[----:B------:R-:W-:Y:S02]  /*0710*/  ISETP.GE.OR P6, PT, R12, UR6, P1 ;  /* 0x000000060c007c0c */ /* 0x000fe40008fc6670 */
[----:B------:R-:W-:-:S05]  /*0720*/  IADD3 R9, PT, PT, R10, R9, RZ ;  /* 0x000000090a097210 */ /* 0x000fca0007ffe0ff */
[----:B---3--:R-:W-:-:S05]  /*0730*/  IMAD.WIDE R8, R9, 0x4, R6 ;  /* 0x0000000409087825 */ /* 0x008fca00078e0206 */
[----:B------:R1:W-:Y:S04]  /*0740*/  @!P4 STG.E desc[UR10][R8.64+0x4], RZ ;  /* 0x000004ff0800c986 */ /* 0x0003e8000c10190a */
[----:B------:R1:W-:Y:S04]  /*0750*/  @!P5 STG.E desc[UR10][R8.64+0x8], RZ ;  /* 0x000008ff0800d986 */ /* 0x0003e8000c10190a */
[----:B------:R1:W-:Y:S04]  /*0760*/  @!P6 STG.E desc[UR10][R8.64+0xc], RZ ;  /* 0x00000cff0800e986 */ /* 0x0003e8000c10190a */
[----:B------:R1:W-:Y:S01]  /*0770*/  @!P3 STG.E desc[UR10][R8.64], RZ ;  /* 0x000000ff0800b986 */ /* 0x0003e2000c10190a */
[----:B------:R-:W-:-:S13]  /*0780*/  ISETP.NE.AND P3, PT, R2, UR5, PT ;  /* 0x0000000502007c0c */ /* 0x000fda000bf65270 */
[----:B-1----:R-:W-:Y:S05]  /*0790*/  @P3 BRA `(.L_x_9) ;  /* 0xfffffffc00bc3947 */ /* 0x002fea000383ffff */
[----:B------:R-:W-:-:S07]  /*07a0*/  IMAD.MOV.U32 R5, RZ, RZ, R2 ;  /* 0x000000ffff057224 */ /* 0x000fce00078e0002 */
.L_x_8:
[----:B------:R-:W-:-:S13]  /*07b0*/  ISETP.NE.AND P0, PT, R11, RZ, PT ;  /* 0x000000ff0b00720c */ /* 0x000fda0003f05270 */
[----:B------:R-:W-:Y:S05]  /*07c0*/  @!P0 BRA `(.L_x_10) ;  /* 0x0000000000448947 */ /* 0x000fea0003800000 */
[----:B------:R-:W0:Y:S01]  /*07d0*/  LDCU.64 UR8, c[0x0][0x3a8] ;  /* 0x00007500ff0877ac */ /* 0x000e220008000a00 */
[----:B------:R-:W1:Y:S01]  /*07e0*/  LDC.64 R6, c[0x0][0x3a0] ;  /* 0x0000e800ff067b82 */ /* 0x000e620000000a00 */
[----:B------:R-:W-:-:S05]  /*07f0*/  IMAD R9, R3, R4, R5 ;  /* 0x0000000403097224 */ /* 0x000fca00078e0205 */
[----:B------:R-:W-:Y:S02]  /*0800*/  IADD3 R5, PT, PT, R10, R9, RZ ;  /* 0x000000090a057210 */ /* 0x000fe40007ffe0ff */
[----:B0-----:R-:W-:-:S04]  /*0810*/  ISETP.GE.AND P0, PT, R13, UR9, PT ;  /* 0x000000090d007c0c */ /* 0x001fc8000bf06270 */
[----:B------:R-:W-:Y:S01]  /*0820*/  ISETP.GE.OR P1, PT, R9, UR8, P0 ;  /* 0x0000000809007c0c */ /* 0x000fe20008726670 */
[----:B-1----:R-:W-:-:S12]  /*0830*/  IMAD.WIDE R4, R5, 0x4, R6 ;  /* 0x0000000405047825 */ /* 0x002fd800078e0206 */
[----:B------:R0:W-:Y:S01]  /*0840*/  @!P1 STG.E desc[UR10][R4.64], RZ ;  /* 0x000000ff04009986 */ /* 0x0001e2000c10190a */
[----:B------:R-:W-:-:S13]  /*0850*/  ISETP.NE.AND P1, PT, R11, 0x1, PT ;  /* 0x000000010b00780c */ /* 0x000fda0003f25270 */
[----:B0-----:R-:W-:Y:S05]  /*0860*/  @!P1 BRA `(.L_x_10) ;  /* 0x00000000001c9947 */ /* 0x001fea0003800000 */
[C---:B------:R-:W-:Y:S01]  /*0870*/  VIADD R7, R9.reuse, 0x2 ;  /* 0x0000000209077836 */ /* 0x040fe20000000000 */
[----:B------:R-:W-:-:S04]  /*0880*/  IADD3 R6, PT, PT, R9, 0x1, RZ ;  /* 0x0000000109067810 */ /* 0x000fc80007ffe0ff */
[----:B------:R-:W-:Y:S02]  /*0890*/  ISETP.GE.OR P1, PT, R7, UR8, P0 ;  /* 0x0000000807007c0c */ /* 0x000fe40008726670 */
[----:B------:R-:W-:Y:S02]  /*08a0*/  ISETP.GE.OR P0, PT, R6, UR8, P0 ;  /* 0x0000000806007c0c */ /* 0x000fe40008706670 */
[----:B------:R-:W-:-:S11]  /*08b0*/  ISETP.EQ.OR P1, PT, R11, 0x2, P1 ;  /* 0x000000020b00780c */ /* 0x000fd60000f22670 */
[----:B------:R0:W-:Y:S04]  /*08c0*/  @!P0 STG.E desc[UR10][R4.64+0x4], RZ ;  /* 0x000004ff04008986 */ /* 0x0001e8000c10190a */
[----:B------:R0:W-:Y:S02]  /*08d0*/  @!P1 STG.E desc[UR10][R4.64+0x8], RZ ;  /* 0x000008ff04009986 */ /* 0x0001e4000c10190a */
.L_x_10:
[----:B------:R-:W-:Y:S05]  /*08e0*/  @P2 BRA `(.L_x_11) ;  /* 0xfffffffc00282947 */ /* 0x000fea000383ffff */
[----:B------:R-:W-:Y:S05]  /*08f0*/  EXIT ;  /* 0x000000000000794d */ /* 0x000fea0003800000 */
.L_x_12:
[----:B------:R-:W-:-:S00]  /*0900*/  BRA `(.L_x_12) ;  /* 0xfffffffc00fc7947 */ /* 0x000fc0000383ffff */
[----:B------:R-:W-:-:S00]  /*0910*/  NOP ;  /* 0x0000000000007918 */ /* 0x000fc00000000000 */
        /* <DEDUP_REMOVED lines=14> */
.L_x_13:


//--------------------- .nv.shared.reserved.0     --------------------------
	.section	.nv.shared.reserved.0,"aw",@nobits
	.weak		__nv_reservedSMEM_offset_0_alias
	.size		__nv_reservedSMEM_offset_0_alias, 0, 64
	.other		__nv_reservedSMEM_offset_0_alias,@"STO_CUDA_RESERVED_SHARED STV_DEFAULT"
__nv_reservedSMEM_offset_0_alias:
	.zero		0
	.zero		64


//--------------------- .nv.constant0._Z12mandelKernelffffiiiPiiii --------------------------
	.section	.nv.constant0._Z12mandelKernelffffiiiPiiii,"a",@progbits
	.sectionflags	@""
	.align	4
.nv.constant0._Z12mandelKernelffffiiiPiiii:
	.zero		948


//--------------------- SYMBOLS --------------------------

	.type		.nv.reservedSmem.offset0,@object
	.size		.nv.reservedSmem.offset0,0x4
